	.headerflags	@"EF_CUDA_TEXMODE_UNIFIED EF_CUDA_64BIT_ADDRESS EF_CUDA_ACCELERATORS EF_CUDA_SM90 EF_CUDA_VIRTUAL_SM(EF_CUDA_SM90)"
	.elftype	@"ET_EXEC"


//--------------------- .nv.info                  --------------------------
	.section	.nv.info,"",@"SHT_CUDA_INFO"
	.align	4


	//----- nvinfo : EIATTR_REGCOUNT
	.align		4
        /*0000*/ 	.byte	0x04, 0x2f
        /*0002*/ 	.short	(.L_2 - .L_1)
	.align		4
.L_1:
        /*0004*/ 	.word	index@(triton_per_fused__native_batch_norm_legit_16)
        /*0008*/ 	.word	0x00000011


	//----- nvinfo : EIATTR_MIN_STACK_SIZE
	.align		4
.L_2:
        /*000c*/ 	.byte	0x04, 0x12
        /*000e*/ 	.short	(.L_4 - .L_3)
	.align		4
.L_3:
        /*0010*/ 	.word	index@(triton_per_fused__native_batch_norm_legit_16)
        /*0014*/ 	.word	0x00000000


	//----- nvinfo : EIATTR_FRAME_SIZE
	.align		4
.L_4:
        /*0018*/ 	.byte	0x04, 0x11
        /*001a*/ 	.short	(.L_6 - .L_5)
	.align		4
.L_5:
        /*001c*/ 	.word	index@(triton_per_fused__native_batch_norm_legit_16)
        /*0020*/ 	.word	0x00000000


	//----- nvinfo : EIATTR_MIN_STACK_SIZE
	.align		4
.L_6:
        /*0024*/ 	.byte	0x04, 0x12
        /*0026*/ 	.short	(.L_8 - .L_7)
	.align		4
.L_7:
        /*0028*/ 	.word	index@(triton_per_fused__native_batch_norm_legit_16)
        /*002c*/ 	.word	0x00000000
.L_8:


//--------------------- .nv.info.triton_per_fused__native_batch_norm_legit_16 --------------------------
	.section	.nv.info.triton_per_fused__native_batch_norm_legit_16,"",@"SHT_CUDA_INFO"
	.sectionflags	@""
	.align	4


	//----- nvinfo : EIATTR_CUDA_API_VERSION
	.align		4
        /*0000*/ 	.byte	0x04, 0x37
        /*0002*/ 	.short	(.L_10 - .L_9)
.L_9:
        /*0004*/ 	.word	0x0000007c


	//----- nvinfo : EIATTR_KPARAM_INFO
	.align		4
.L_10:
        /*0008*/ 	.byte	0x04, 0x17
        /*000a*/ 	.short	(.L_12 - .L_11)
.L_11:
        /*000c*/ 	.word	0x00000000
        /*0010*/ 	.short	0x0004
        /*0012*/ 	.short	0x001c
        /*0014*/ 	.byte	0x00, 0xf0, 0x11, 0x00


	//----- nvinfo : EIATTR_KPARAM_INFO
	.align		4
.L_12:
        /*0018*/ 	.byte	0x04, 0x17
        /*001a*/ 	.short	(.L_14 - .L_13)
.L_13:
        /*001c*/ 	.word	0x00000000
        /*0020*/ 	.short	0x0003
        /*0022*/ 	.short	0x0018
        /*0024*/ 	.byte	0x00, 0xf0, 0x11, 0x00


	//----- nvinfo : EIATTR_KPARAM_INFO
	.align		4
.L_14:
        /*0028*/ 	.byte	0x04, 0x17
        /*002a*/ 	.short	(.L_16 - .L_15)
.L_15:
        /*002c*/ 	.word	0x00000000
        /*0030*/ 	.short	0x0002
        /*0032*/ 	.short	0x0010
        /*0034*/ 	.byte	0x00, 0xf4, 0x21, 0x00


	//----- nvinfo : EIATTR_KPARAM_INFO
	.align		4
.L_16:
        /*0038*/ 	.byte	0x04, 0x17
        /*003a*/ 	.short	(.L_18 - .L_17)
.L_17:
        /*003c*/ 	.word	0x00000000
        /*0040*/ 	.short	0x0001
        /*0042*/ 	.short	0x0008
        /*0044*/ 	.byte	0x00, 0xf4, 0x21, 0x00


	//----- nvinfo : EIATTR_KPARAM_INFO
	.align		4
.L_18:
        /*0048*/ 	.byte	0x04, 0x17
        /*004a*/ 	.short	(.L_20 - .L_19)
.L_19:
        /*004c*/ 	.word	0x00000000
        /*0050*/ 	.short	0x0000
        /*0052*/ 	.short	0x0000
        /*0054*/ 	.byte	0x00, 0xf4, 0x21, 0x00


	//----- nvinfo : EIATTR_SPARSE_MMA_MASK
	.align		4
.L_20:
        /*0058*/ 	.byte	0x03, 0x50
        /*005a*/ 	.short	0x0000


	//----- nvinfo : EIATTR_MAXREG_COUNT
	.align		4
        /*005c*/ 	.byte	0x03, 0x1b
        /*005e*/ 	.short	0x00ff


	//----- nvinfo : EIATTR_COOP_GROUP_MASK_REGIDS
	.align		4
        /*0060*/ 	.byte	0x04, 0x29
        /*0062*/ 	.short	(.L_22 - .L_21)


	//   ....[0]....
.L_21:
        /*0064*/ 	.word	0xffffffff


	//   ....[1]....
        /*0068*/ 	.word	0xffffffff


	//   ....[2]....
        /*006c*/ 	.word	0xffffffff


	//   ....[3]....
        /*0070*/ 	.word	0xffffffff


	//   ....[4]....
        /*0074*/ 	.word	0xffffffff


	//   ....[5]....
        /*0078*/ 	.word	0xffffffff


	//   ....[6]....
        /*007c*/ 	.word	0xffffffff


	//   ....[7]....
        /*0080*/ 	.word	0xffffffff


	//----- nvinfo : EIATTR_COOP_GROUP_INSTR_OFFSETS
	.align		4
.L_22:
        /*0084*/ 	.byte	0x04, 0x28
        /*0086*/ 	.short	(.L_24 - .L_23)


	//   ....[0]....
.L_23:
        /*0088*/ 	.word	0x000001e0


	//   ....[1]....
        /*008c*/ 	.word	0x00000200


	//   ....[2]....
        /*0090*/ 	.word	0x00000220


	//   ....[3]....
        /*0094*/ 	.word	0x00000240


	//   ....[4]....
        /*0098*/ 	.word	0x00000340


	//   ....[5]....
        /*009c*/ 	.word	0x00000360


	//   ....[6]....
        /*00a0*/ 	.word	0x00000380


	//   ....[7]....
        /*00a4*/ 	.word	0x000003c0


	//----- nvinfo : EIATTR_EXIT_INSTR_OFFSETS
	.align		4
.L_24:
        /*00a8*/ 	.byte	0x04, 0x1c
        /*00aa*/ 	.short	(.L_26 - .L_25)


	//   ....[0]....
.L_25:
        /*00ac*/ 	.word	0x000004b0


	//   ....[1]....
        /*00b0*/ 	.word	0x000004e0


	//----- nvinfo : EIATTR_REQNTID
	.align		4
.L_26:
        /*00b4*/ 	.byte	0x04, 0x10
        /*00b6*/ 	.short	(.L_28 - .L_27)
.L_27:
        /*00b8*/ 	.word	0x00000080
        /*00bc*/ 	.word	0x00000001
        /*00c0*/ 	.word	0x00000001


	//----- nvinfo : EIATTR_CBANK_PARAM_SIZE
	.align		4
.L_28:
        /*00c4*/ 	.byte	0x03, 0x19
        /*00c6*/ 	.short	0x0020


	//----- nvinfo : EIATTR_PARAM_CBANK
	.align		4
        /*00c8*/ 	.byte	0x04, 0x0a
        /*00ca*/ 	.short	(.L_30 - .L_29)
	.align		4
.L_29:
        /*00cc*/ 	.word	index@(.nv.constant0.triton_per_fused__native_batch_norm_legit_16)
        /*00d0*/ 	.short	0x0210
        /*00d2*/ 	.short	0x0020


	//----- nvinfo : EIATTR_SW_WAR
	.align		4
.L_30:
        /*00d4*/ 	.byte	0x04, 0x36
        /*00d6*/ 	.short	(.L_32 - .L_31)
.L_31:
        /*00d8*/ 	.word	0x00000008
.L_32:


//--------------------- .nv.callgraph             --------------------------
	.section	.nv.callgraph,"",@"SHT_CUDA_CALLGRAPH"
	.align	4
	.sectionentsize	8
	.align		4
        /*0000*/ 	.word	0x00000000
	.align		4
        /*0004*/ 	.word	0xffffffff
	.align		4
        /*0008*/ 	.word	0x00000000
	.align		4
        /*000c*/ 	.word	0xfffffffe
	.align		4
        /*0010*/ 	.word	0x00000000
	.align		4
        /*0014*/ 	.word	0xfffffffd
	.align		4
        /*0018*/ 	.word	0x00000000
	.align		4
        /*001c*/ 	.word	0xfffffffc


//--------------------- .nv.constant4             --------------------------
	.section	.nv.constant4,"a",@progbits
	.align	8
	.align		8
.nv.constant4:
        /*0000*/ 	.dword	_$_str


//--------------------- .text.triton_per_fused__native_batch_norm_legit_16 --------------------------
	.section	.text.triton_per_fused__native_batch_norm_legit_16,"ax",@progbits
	.sectionflags	@"SHF_BARRIERS=1"
	.align	128
        .global         triton_per_fused__native_batch_norm_legit_16
        .type           triton_per_fused__native_batch_norm_legit_16,@function
        .size           triton_per_fused__native_batch_norm_legit_16,(.L_x_1 - triton_per_fused__native_batch_norm_legit_16)
        .other          triton_per_fused__native_batch_norm_legit_16,@"STO_CUDA_ENTRY STV_DEFAULT"
triton_per_fused__native_batch_norm_legit_16:
.text.triton_per_fused__native_batch_norm_legit_16:
[----:B------:R-:W0:Y:S02]  /*0000*/  LDC R1, c[0x0][0x28] ;  /* 0x00000a00ff017b82 */ /* 0x000e240000000800 */
[----:B------:R-:W1:Y:S01]  /*0010*/  S2R R0, SR_TID.X ;  /* 0x0000000000007919 */ /* 0x000e620000002100 */
[----:B------:R-:W2:Y:S01]  /*0020*/  LDC.64 R8, c[0x0][0x218] ;  /* 0x00008600ff087b82 */ /* 0x000ea20000000a00 */
[----:B------:R-:W-:Y:S01]  /*0030*/  CS2R R6, SRZ ;  /* 0x0000000000067805 */ /* 0x000fe2000001ff00 */
[----:B------:R-:W-:Y:S01]  /*0040*/  ULDC.64 UR6, c[0x0][0x208] ;  /* 0x0000820000067ab9 */ /* 0x000fe20000000a00 */
[----:B------:R-:W3:Y:S01]  /*0050*/  S2R R3, SR_CTAID.X ;  /* 0x0000000000037919 */ /* 0x000ee20000002500 */
[----:B-1----:R-:W-:Y:S02]  /*0060*/  SHF.R.U32.HI R2, RZ, 0x4, R0 ;  /* 0x00000004ff027819 */ /* 0x002fe40000011600 */
[----:B------:R-:W-:Y:S02]  /*0070*/  SHF.L.U32 R5, R0, 0x2, RZ ;  /* 0x0000000200057819 */ /* 0x000fe400000006ff */
[----:B---3--:R-:W-:Y:S02]  /*0080*/  SHF.L.U32 R3, R3, 0x3, RZ ;  /* 0x0000000303037819 */ /* 0x008fe400000006ff */
[----:B------:R-:W-:-:S02]  /*0090*/  SGXT.U32 R2, R2, 0x3 ;  /* 0x000000030202781a */ /* 0x000fc40000000000 */
[----:B------:R-:W-:Y:S02]  /*00a0*/  LOP3.LUT R5, R5, 0x3c, RZ, 0xc0, !PT ;  /* 0x0000003c05057812 */ /* 0x000fe400078ec0ff */
[----:B------:R-:W-:-:S04]  /*00b0*/  LOP3.LUT R4, R3, R2, RZ, 0xfc, !PT ;  /* 0x0000000203047212 */ /* 0x000fc800078efcff */
[C---:B------:R-:W-:Y:S02]  /*00c0*/  ISETP.GE.AND P0, PT, R4.reuse, 0x100, PT ;  /* 0x000001000400780c */ /* 0x040fe40003f06270 */
[----:B------:R-:W-:-:S05]  /*00d0*/  LEA R5, R4, R5, 0x6 ;  /* 0x0000000504057211 */ /* 0x000fca00078e30ff */
[----:B--2---:R-:W-:Y:S01]  /*00e0*/  IMAD.WIDE R8, R5, 0x4, R8 ;  /* 0x0000000405087825 */ /* 0x004fe200078e0208 */
[----:B------:R-:W-:-:S06]  /*00f0*/  CS2R R4, SRZ ;  /* 0x0000000000047805 */ /* 0x000fcc000001ff00 */
[----:B------:R-:W2:Y:S01]  /*0100*/  @!P0 LDG.E.128 R4, desc[UR6][R8.64] ;  /* 0x0000000608048981 */ /* 0x000ea2000c1e1d00 */
[----:B------:R-:W1:Y:S01]  /*0110*/  S2UR UR5, SR_CgaCtaId ;  /* 0x00000000000579c3 */ /* 0x000e620000008800 */
[----:B------:R-:W-:Y:S01]  /*0120*/  UMOV UR4, 0x400 ;  /* 0x0000040000047882 */ /* 0x000fe20000000000 */
[----:B------:R-:W-:Y:S01]  /*0130*/  HFMA2.MMA R14, -RZ, RZ, 1.125, 0 ;  /* 0x3c800000ff0e7435 */ /* 0x000fe200000001ff */
[----:B------:R-:W-:Y:S01]  /*0140*/  LOP3.LUT R13, R3, 0x7, R0, 0xf8, !PT ;  /* 0x00000007030d7812 */ /* 0x000fe200078ef800 */
[----:B-1----:R-:W-:Y:S01]  /*0150*/  UPRMT UR4, UR5, 0x654, UR4 ;  /* 0x0000065405047896 */ /* 0x002fe20008000004 */
[----:B--2---:R-:W-:Y:S02]  /*0160*/  SEL R4, R4, RZ, !P0 ;  /* 0x000000ff04047207 */ /* 0x004fe40004000000 */
[----:B------:R-:W-:Y:S02]  /*0170*/  SEL R5, R5, RZ, !P0 ;  /* 0x000000ff05057207 */ /* 0x000fe40004000000 */
[----:B------:R-:W-:-:S02]  /*0180*/  SEL R6, R6, RZ, !P0 ;  /* 0x000000ff06067207 */ /* 0x000fc40004000000 */
[----:B------:R-:W-:Y:S01]  /*0190*/  SEL R7, R7, RZ, !P0 ;  /* 0x000000ff07077207 */ /* 0x000fe20004000000 */
[----:B------:R-:W-:-:S04]  /*01a0*/  FADD R11, R4, R5 ;  /* 0x00000005040b7221 */ /* 0x000fc80000000000 */
[----:B------:R-:W-:-:S04]  /*01b0*/  FADD R10, R6, R11 ;  /* 0x0000000b060a7221 */ /* 0x000fc80000000000 */
[----:B------:R-:W-:-:S05]  /*01c0*/  FADD R10, R7, R10 ;  /* 0x0000000a070a7221 */ /* 0x000fca0000000000 */
[----:B------:R-:W-:-:S05]  /*01d0*/  FSEL R10, R10, RZ, !P0 ;  /* 0x000000ff0a0a7208 */ /* 0x000fca0004000000 */
[----:B------:R-:W1:Y:S02]  /*01e0*/  SHFL.BFLY PT, R11, R10, 0x8, 0x1f ;  /* 0x0d001f000a0b7f89 */ /* 0x000e6400000e0000 */
[----:B-1----:R-:W-:-:S05]  /*01f0*/  FADD R11, R10, R11 ;  /* 0x0000000b0a0b7221 */ /* 0x002fca0000000000 */
[----:B------:R-:W1:Y:S02]  /*0200*/  SHFL.BFLY PT, R8, R11, 0x4, 0x1f ;  /* 0x0c801f000b087f89 */ /* 0x000e6400000e0000 */
[----:B-1----:R-:W-:-:S05]  /*0210*/  FADD R8, R11, R8 ;  /* 0x000000080b087221 */ /* 0x002fca0000000000 */
[----:B------:R-:W1:Y:S02]  /*0220*/  SHFL.BFLY PT, R9, R8, 0x2, 0x1f ;  /* 0x0c401f0008097f89 */ /* 0x000e6400000e0000 */
[----:B-1----:R-:W-:-:S05]  /*0230*/  FADD R9, R8, R9 ;  /* 0x0000000908097221 */ /* 0x002fca0000000000 */
[----:B------:R-:W1:Y:S02]  /*0240*/  SHFL.BFLY PT, R12, R9, 0x1, 0x1f ;  /* 0x0c201f00090c7f89 */ /* 0x000e6400000e0000 */
[----:B-1----:R-:W-:Y:S01]  /*0250*/  FADD R12, R9, R12 ;  /* 0x0000000c090c7221 */ /* 0x002fe20000000000 */
[----:B------:R-:W-:-:S03]  /*0260*/  LEA R9, R2, UR4, 0x2 ;  /* 0x0000000402097c11 */ /* 0x000fc6000f8e10ff */
[C---:B------:R-:W-:Y:S01]  /*0270*/  FFMA R5, R12.reuse, -0.015625, R5 ;  /* 0xbc8000000c057823 */ /* 0x040fe20000000005 */
[C---:B------:R-:W-:Y:S01]  /*0280*/  FFMA R4, R12.reuse, -0.015625, R4 ;  /* 0xbc8000000c047823 */ /* 0x040fe20000000004 */
[C---:B------:R-:W-:Y:S01]  /*0290*/  FFMA R6, R12.reuse, -0.015625, R6 ;  /* 0xbc8000000c067823 */ /* 0x040fe20000000006 */
[----:B------:R-:W-:Y:S01]  /*02a0*/  FFMA R7, R12, -0.015625, R7 ;  /* 0xbc8000000c077823 */ /* 0x000fe20000000007 */
[----:B------:R-:W-:Y:S01]  /*02b0*/  FMUL R5, R5, R5 ;  /* 0x0000000505057220 */ /* 0x000fe20000400000 */
[----:B------:R-:W-:Y:S03]  /*02c0*/  STS [R9], R12 ;  /* 0x0000000c09007388 */ /* 0x000fe60000000800 */
[----:B------:R-:W-:-:S04]  /*02d0*/  FFMA R5, R4, R4, R5 ;  /* 0x0000000404057223 */ /* 0x000fc80000000005 */
[----:B------:R-:W-:-:S04]  /*02e0*/  FFMA R6, R6, R6, R5 ;  /* 0x0000000606067223 */ /* 0x000fc80000000005 */
[----:B------:R-:W-:-:S05]  /*02f0*/  FFMA R6, R7, R7, R6 ;  /* 0x0000000707067223 */ /* 0x000fca0000000006 */
[----:B------:R-:W-:Y:S01]  /*0300*/  FSEL R6, R6, RZ, !P0 ;  /* 0x000000ff06067208 */ /* 0x000fe20004000000 */
[----:B------:R-:W-:Y:S01]  /*0310*/  BAR.SYNC.DEFER_BLOCKING 0x0 ;  /* 0x0000000000007b1d */ /* 0x000fe20000010000 */
[----:B------:R-:W-:-:S04]  /*0320*/  LOP3.LUT P0, RZ, R0, 0x78, RZ, 0xc0, !PT ;  /* 0x0000007800ff7812 */ /* 0x000fc8000780c0ff */
[----:B------:R-:W-:Y:S01]  /*0330*/  ISETP.LT.AND P0, PT, R13, 0x100, !P0 ;  /* 0x000001000d00780c */ /* 0x000fe20004701270 */
[----:B------:R-:W1:Y:S02]  /*0340*/  SHFL.BFLY PT, R5, R6, 0x8, 0x1f ;  /* 0x0d001f0006057f89 */ /* 0x000e6400000e0000 */
[----:B-1----:R-:W-:-:S05]  /*0350*/  FADD R5, R6, R5 ;  /* 0x0000000506057221 */ /* 0x002fca0000000000 */
[----:B------:R-:W1:Y:S02]  /*0360*/  SHFL.BFLY PT, R4, R5, 0x4, 0x1f ;  /* 0x0c801f0005047f89 */ /* 0x000e6400000e0000 */
[----:B-1----:R-:W-:-:S05]  /*0370*/  FADD R7, R5, R4 ;  /* 0x0000000405077221 */ /* 0x002fca0000000000 */
[----:B------:R-:W1:Y:S02]  /*0380*/  SHFL.BFLY PT, R4, R7, 0x2, 0x1f ;  /* 0x0c401f0007047f89 */ /* 0x000e6400000e0000 */
[----:B-1----:R-:W-:Y:S01]  /*0390*/  FADD R11, R7, R4 ;  /* 0x00000004070b7221 */ /* 0x002fe20000000000 */
[----:B------:R-:W-:Y:S01]  /*03a0*/  LOP3.LUT R4, R0, 0x7, RZ, 0xc0, !PT ;  /* 0x0000000700047812 */ /* 0x000fe200078ec0ff */
[----:B------:R-:W1:Y:S03]  /*03b0*/  LDC.64 R6, c[0x0][0x220] ;  /* 0x00008800ff067b82 */ /* 0x000e660000000a00 */
[----:B------:R-:W2:Y:S01]  /*03c0*/  SHFL.BFLY PT, R10, R11, 0x1, 0x1f ;  /* 0x0c201f000b0a7f89 */ /* 0x000ea200000e0000 */
[----:B------:R-:W-:-:S04]  /*03d0*/  LEA R8, R4, UR4, 0x2 ;  /* 0x0000000404087c11 */ /* 0x000fc8000f8e10ff */
[----:B------:R-:W3:Y:S01]  /*03e0*/  LDC.64 R4, c[0x0][0x210] ;  /* 0x00008400ff047b82 */ /* 0x000ee20000000a00 */
[----:B--2---:R-:W-:Y:S02]  /*03f0*/  FADD R2, R11, R10 ;  /* 0x0000000a0b027221 */ /* 0x004fe40000000000 */
[----:B------:R-:W-:Y:S05]  /*0400*/  LDS R10, [R8] ;  /* 0x00000000080a7984 */ /* 0x000fea0000000800 */
[----:B------:R-:W-:Y:S06]  /*0410*/  BAR.SYNC.DEFER_BLOCKING 0x0 ;  /* 0x0000000000007b1d */ /* 0x000fec0000010000 */
[----:B------:R3:W-:Y:S02]  /*0420*/  STS [R9], R2 ;  /* 0x0000000209007388 */ /* 0x0007e40000000800 */
[----:B------:R-:W-:Y:S01]  /*0430*/  BAR.SYNC.DEFER_BLOCKING 0x0 ;  /* 0x0000000000007b1d */ /* 0x000fe20000010000 */
[----:B---3--:R-:W-:-:S04]  /*0440*/  IMAD.WIDE R2, R13, 0x4, R4 ;  /* 0x000000040d027825 */ /* 0x008fc800078e0204 */
[----:B-1----:R-:W-:Y:S01]  /*0450*/  IMAD.WIDE R4, R13, 0x4, R6 ;  /* 0x000000040d047825 */ /* 0x002fe200078e0206 */
[----:B------:R-:W1:Y:S03]  /*0460*/  LDS R11, [R8] ;  /* 0x00000000080b7984 */ /* 0x000e660000000800 */
[----:B-1----:R-:W-:-:S06]  /*0470*/  FFMA R11, R11, R14, 9.9999997473787516356e-06 ;  /* 0x3727c5ac0b0b7423 */ /* 0x002fcc000000000e */
[----:B------:R-:W1:Y:S01]  /*0480*/  MUFU.RSQ R11, R11 ;  /* 0x0000000b000b7308 */ /* 0x000e620000001400 */
[----:B------:R-:W-:Y:S06]  /*0490*/  BAR.SYNC.DEFER_BLOCKING 0x0 ;  /* 0x0000000000007b1d */ /* 0x000fec0000010000 */
[----:B-1----:R1:W-:Y:S01]  /*04a0*/  @P0 STG.E desc[UR6][R2.64], R11 ;  /* 0x0000000b02000986 */ /* 0x0023e2000c101906 */
[----:B------:R-:W-:Y:S05]  /*04b0*/  @!P0 EXIT ;  /* 0x000000000000894d */ /* 0x000fea0003800000 */
[----:B-1----:R-:W-:-:S05]  /*04c0*/  FMUL R3, R10, 0.015625 ;  /* 0x3c8000000a037820 */ /* 0x002fca0000400000 */
[----:B------:R-:W-:Y:S01]  /*04d0*/  STG.E desc[UR6][R4.64], R3 ;  /* 0x0000000304007986 */ /* 0x000fe2000c101906 */
[----:B------:R-:W-:Y:S05]  /*04e0*/  EXIT ;  /* 0x000000000000794d */ /* 0x000fea0003800000 */
.L_x_0:
[----:B------:R-:W-:-:S00]  /*04f0*/  BRA `(.L_x_0) ;  /* 0xfffffffc00fc7947 */ /* 0x000fc0000383ffff */
[----:B------:R-:W-:-:S00]  /*0500*/  NOP ;  /* 0x0000000000007918 */ /* 0x000fc00000000000 */
[----:B------:R-:W-:-:S00]  /*0510*/  NOP ;  /* 0x0000000000007918 */ /* 0x000fc00000000000 */
[----:B------:R-:W-:-:S00]  /*0520*/  NOP ;  /* 0x0000000000007918 */ /* 0x000fc00000000000 */
[----:B------:R-:W-:-:S00]  /*0530*/  NOP ;  /* 0x0000000000007918 */ /* 0x000fc00000000000 */
[----:B------:R-:W-:-:S00]  /*0540*/  NOP ;  /* 0x0000000000007918 */ /* 0x000fc00000000000 */
[----:B------:R-:W-:-:S00]  /*0550*/  NOP ;  /* 0x0000000000007918 */ /* 0x000fc00000000000 */
[----:B------:R-:W-:-:S00]  /*0560*/  NOP ;  /* 0x0000000000007918 */ /* 0x000fc00000000000 */
[----:B------:R-:W-:-:S00]  /*0570*/  NOP ;  /* 0x0000000000007918 */ /* 0x000fc00000000000 */
.L_x_1:


//--------------------- .nv.global.init           --------------------------
	.section	.nv.global.init,"aw",@progbits
.nv.global.init:
	.type		_$_str,@object
	.size		_$_str,(.L_0 - _$_str)
_$_str:
        /*0000*/ 	.byte	0x5f, 0x5f, 0x43, 0x55, 0x44, 0x41, 0x5f, 0x46, 0x54, 0x5a, 0x00
.L_0:


//--------------------- .nv.shared.triton_per_fused__native_batch_norm_legit_16 --------------------------
	.section	.nv.shared.triton_per_fused__native_batch_norm_legit_16,"aw",@nobits
	.sectionflags	@""
	.align	16
	.zero		1024


//--------------------- .nv.constant0.triton_per_fused__native_batch_norm_legit_16 --------------------------
	.section	.nv.constant0.triton_per_fused__native_batch_norm_legit_16,"a",@progbits
	.sectionflags	@""
	.align	4
.nv.constant0.triton_per_fused__native_batch_norm_legit_16:
	.zero		560
